	.headerflags	@"EF_CUDA_TEXMODE_UNIFIED EF_CUDA_64BIT_ADDRESS EF_CUDA_ACCELERATORS EF_CUDA_SM90 EF_CUDA_VIRTUAL_SM(EF_CUDA_SM90)"
	.elftype	@"ET_EXEC"


//--------------------- .nv.info                  --------------------------
	.section	.nv.info,"",@"SHT_CUDA_INFO"
	.align	4


	//----- nvinfo : EIATTR_REGCOUNT
	.align		4
        /*0000*/ 	.byte	0x04, 0x2f
        /*0002*/ 	.short	(.L_1 - .L_0)
	.align		4
.L_0:
        /*0004*/ 	.word	index@(triton_poi_fused_cat_16)
        /*0008*/ 	.word	0x00000020


	//----- nvinfo : EIATTR_MIN_STACK_SIZE
	.align		4
.L_1:
        /*000c*/ 	.byte	0x04, 0x12
        /*000e*/ 	.short	(.L_3 - .L_2)
	.align		4
.L_2:
        /*0010*/ 	.word	index@(triton_poi_fused_cat_16)
        /*0014*/ 	.word	0x00000000


	//----- nvinfo : EIATTR_FRAME_SIZE
	.align		4
.L_3:
        /*0018*/ 	.byte	0x04, 0x11
        /*001a*/ 	.short	(.L_5 - .L_4)
	.align		4
.L_4:
        /*001c*/ 	.word	index@(triton_poi_fused_cat_16)
        /*0020*/ 	.word	0x00000000


	//----- nvinfo : EIATTR_MIN_STACK_SIZE
	.align		4
.L_5:
        /*0024*/ 	.byte	0x04, 0x12
        /*0026*/ 	.short	(.L_7 - .L_6)
	.align		4
.L_6:
        /*0028*/ 	.word	index@(triton_poi_fused_cat_16)
        /*002c*/ 	.word	0x00000000
.L_7:


//--------------------- .nv.info.triton_poi_fused_cat_16 --------------------------
	.section	.nv.info.triton_poi_fused_cat_16,"",@"SHT_CUDA_INFO"
	.sectionflags	@""
	.align	4


	//----- nvinfo : EIATTR_CUDA_API_VERSION
	.align		4
        /*0000*/ 	.byte	0x04, 0x37
        /*0002*/ 	.short	(.L_9 - .L_8)
.L_8:
        /*0004*/ 	.word	0x0000007c


	//----- nvinfo : EIATTR_KPARAM_INFO
	.align		4
.L_9:
        /*0008*/ 	.byte	0x04, 0x17
        /*000a*/ 	.short	(.L_11 - .L_10)
.L_10:
        /*000c*/ 	.word	0x00000000
        /*0010*/ 	.short	0x0004
        /*0012*/ 	.short	0x0020
        /*0014*/ 	.byte	0x00, 0xf0, 0x11, 0x00


	//----- nvinfo : EIATTR_KPARAM_INFO
	.align		4
.L_11:
        /*0018*/ 	.byte	0x04, 0x17
        /*001a*/ 	.short	(.L_13 - .L_12)
.L_12:
        /*001c*/ 	.word	0x00000000
        /*0020*/ 	.short	0x0003
        /*0022*/ 	.short	0x0018
        /*0024*/ 	.byte	0x00, 0xf4, 0x21, 0x00


	//----- nvinfo : EIATTR_KPARAM_INFO
	.align		4
.L_13:
        /*0028*/ 	.byte	0x04, 0x17
        /*002a*/ 	.short	(.L_15 - .L_14)
.L_14:
        /*002c*/ 	.word	0x00000000
        /*0030*/ 	.short	0x0002
        /*0032*/ 	.short	0x0010
        /*0034*/ 	.byte	0x00, 0xf4, 0x21, 0x00


	//----- nvinfo : EIATTR_KPARAM_INFO
	.align		4
.L_15:
        /*0038*/ 	.byte	0x04, 0x17
        /*003a*/ 	.short	(.L_17 - .L_16)
.L_16:
        /*003c*/ 	.word	0x00000000
        /*0040*/ 	.short	0x0001
        /*0042*/ 	.short	0x0008
        /*0044*/ 	.byte	0x00, 0xf4, 0x21, 0x00


	//----- nvinfo : EIATTR_KPARAM_INFO
	.align		4
.L_17:
        /*0048*/ 	.byte	0x04, 0x17
        /*004a*/ 	.short	(.L_19 - .L_18)
.L_18:
        /*004c*/ 	.word	0x00000000
        /*0050*/ 	.short	0x0000
        /*0052*/ 	.short	0x0000
        /*0054*/ 	.byte	0x00, 0xf4, 0x21, 0x00


	//----- nvinfo : EIATTR_SPARSE_MMA_MASK
	.align		4
.L_19:
        /*0058*/ 	.byte	0x03, 0x50
        /*005a*/ 	.short	0x0000


	//----- nvinfo : EIATTR_MAXREG_COUNT
	.align		4
        /*005c*/ 	.byte	0x03, 0x1b
        /*005e*/ 	.short	0x00ff


	//----- nvinfo : EIATTR_EXIT_INSTR_OFFSETS
	.align		4
        /*0060*/ 	.byte	0x04, 0x1c
        /*0062*/ 	.short	(.L_21 - .L_20)


	//   ....[0]....
.L_20:
        /*0064*/ 	.word	0x000007d0


	//----- nvinfo : EIATTR_REQNTID
	.align		4
.L_21:
        /*0068*/ 	.byte	0x04, 0x10
        /*006a*/ 	.short	(.L_23 - .L_22)
.L_22:
        /*006c*/ 	.word	0x00000080
        /*0070*/ 	.word	0x00000001
        /*0074*/ 	.word	0x00000001


	//----- nvinfo : EIATTR_CBANK_PARAM_SIZE
	.align		4
.L_23:
        /*0078*/ 	.byte	0x03, 0x19
        /*007a*/ 	.short	0x0024


	//----- nvinfo : EIATTR_PARAM_CBANK
	.align		4
        /*007c*/ 	.byte	0x04, 0x0a
        /*007e*/ 	.short	(.L_25 - .L_24)
	.align		4
.L_24:
        /*0080*/ 	.word	index@(.nv.constant0.triton_poi_fused_cat_16)
        /*0084*/ 	.short	0x0210
        /*0086*/ 	.short	0x0024


	//----- nvinfo : EIATTR_SW_WAR
	.align		4
.L_25:
        /*0088*/ 	.byte	0x04, 0x36
        /*008a*/ 	.short	(.L_27 - .L_26)
.L_26:
        /*008c*/ 	.word	0x00000008
.L_27:


//--------------------- .nv.callgraph             --------------------------
	.section	.nv.callgraph,"",@"SHT_CUDA_CALLGRAPH"
	.align	4
	.sectionentsize	8
	.align		4
        /*0000*/ 	.word	0x00000000
	.align		4
        /*0004*/ 	.word	0xffffffff
	.align		4
        /*0008*/ 	.word	0x00000000
	.align		4
        /*000c*/ 	.word	0xfffffffe
	.align		4
        /*0010*/ 	.word	0x00000000
	.align		4
        /*0014*/ 	.word	0xfffffffd
	.align		4
        /*0018*/ 	.word	0x00000000
	.align		4
        /*001c*/ 	.word	0xfffffffc


//--------------------- .text.triton_poi_fused_cat_16 --------------------------
	.section	.text.triton_poi_fused_cat_16,"ax",@progbits
	.align	128
        .global         triton_poi_fused_cat_16
        .type           triton_poi_fused_cat_16,@function
        .size           triton_poi_fused_cat_16,(.L_x_1 - triton_poi_fused_cat_16)
        .other          triton_poi_fused_cat_16,@"STO_CUDA_ENTRY STV_DEFAULT"
triton_poi_fused_cat_16:
.text.triton_poi_fused_cat_16:
[----:B------:R-:W-:Y:S01]  /*0000*/  LDC R1, c[0x0][0x28] ;  /* 0x00000a00ff017b82 */ /* 0x000fe20000000800 */
[----:B------:R-:W1:Y:S07]  /*0010*/  S2R R0, SR_TID.X ;  /* 0x0000000000007919 */ /* 0x000e6e0000002100 */
[----:B------:R-:W2:Y:S01]  /*0020*/  LDC.64 R18, c[0x0][0x210] ;  /* 0x00008400ff127b82 */ /* 0x000ea20000000a00 */
[----:B------:R-:W-:Y:S01]  /*0030*/  IMAD.MOV.U32 R10, RZ, RZ, RZ ;  /* 0x000000ffff0a7224 */ /* 0x000fe200078e00ff */
[----:B------:R-:W-:Y:S01]  /*0040*/  ULDC.64 UR4, c[0x0][0x208] ;  /* 0x0000820000047ab9 */ /* 0x000fe20000000a00 */
[----:B------:R-:W3:Y:S05]  /*0050*/  S2R R11, SR_CTAID.X ;  /* 0x00000000000b7919 */ /* 0x000eea0000002500 */
[----:B------:R-:W4:Y:S01]  /*0060*/  LDC.64 R12, c[0x0][0x218] ;  /* 0x00008600ff0c7b82 */ /* 0x000f220000000a00 */
[----:B------:R-:W-:Y:S01]  /*0070*/  CS2R R28, SRZ ;  /* 0x00000000001c7805 */ /* 0x000fe2000001ff00 */
[----:B------:R-:W-:Y:S01]  /*0080*/  IMAD.MOV.U32 R24, RZ, RZ, RZ ;  /* 0x000000ffff187224 */ /* 0x000fe200078e00ff */
[----:B------:R-:W-:Y:S01]  /*0090*/  ULDC.64 UR6, c[0x0][0x220] ;  /* 0x0000880000067ab9 */ /* 0x000fe20000000a00 */
[----:B-1----:R-:W-:-:S05]  /*00a0*/  IMAD.SHL.U32 R0, R0, 0x4, RZ ;  /* 0x0000000400007824 */ /* 0x002fca00078e00ff */
[----:B------:R-:W-:-:S05]  /*00b0*/  LOP3.LUT R0, R0, 0x1fc, RZ, 0xc0, !PT ;  /* 0x000001fc00007812 */ /* 0x000fca00078ec0ff */
[----:B---3--:R-:W-:-:S05]  /*00c0*/  IMAD R0, R11, 0x400, R0 ;  /* 0x000004000b007824 */ /* 0x008fca00078e0200 */
[----:B------:R-:W-:-:S04]  /*00d0*/  SHF.R.S32.HI R3, RZ, 0x1f, R0 ;  /* 0x0000001fff037819 */ /* 0x000fc80000011400 */
[CC--:B------:R-:W-:Y:S02]  /*00e0*/  LEA.HI R2, R3.reuse, R0.reuse, RZ, 0x8 ;  /* 0x0000000003027211 */ /* 0x0c0fe400078f40ff */
[----:B------:R-:W-:Y:S02]  /*00f0*/  LEA.HI R6, R3, R0, RZ, 0xf ;  /* 0x0000000003067211 */ /* 0x000fe400078f78ff */
[----:B------:R-:W-:Y:S02]  /*0100*/  SHF.R.S32.HI R4, RZ, 0x8, R2 ;  /* 0x00000008ff047819 */ /* 0x000fe40000011402 */
[----:B------:R-:W-:Y:S02]  /*0110*/  SHF.R.S32.HI R14, RZ, 0xf, R6 ;  /* 0x0000000fff0e7819 */ /* 0x000fe40000011406 */
[----:B------:R-:W-:-:S03]  /*0120*/  LEA.HI R5, R4, R4, RZ, 0x7 ;  /* 0x0000000404057211 */ /* 0x000fc600078f38ff */
[----:B------:R-:W-:Y:S01]  /*0130*/  IMAD.SHL.U32 R14, R14, 0x4000, RZ ;  /* 0x000040000e0e7824 */ /* 0x000fe200078e00ff */
[----:B------:R-:W-:Y:S02]  /*0140*/  LOP3.LUT R3, R5, 0xffffff80, RZ, 0xc0, !PT ;  /* 0xffffff8005037812 */ /* 0x000fe400078ec0ff */
[----:B------:R-:W-:Y:S02]  /*0150*/  LOP3.LUT R5, R6, 0xffff8000, RZ, 0xc0, !PT ;  /* 0xffff800006057812 */ /* 0x000fe400078ec0ff */
[----:B------:R-:W-:Y:S01]  /*0160*/  CS2R R6, SRZ ;  /* 0x0000000000067805 */ /* 0x000fe2000001ff00 */
[----:B------:R-:W-:Y:S01]  /*0170*/  IMAD.IADD R3, R4, 0x1, -R3 ;  /* 0x0000000104037824 */ /* 0x000fe200078e0a03 */
[----:B------:R-:W-:Y:S02]  /*0180*/  IADD3 R17, R14, R0, -R5 ;  /* 0x000000000e117210 */ /* 0x000fe40007ffe805 */
[----:B------:R-:W-:Y:S01]  /*0190*/  CS2R R4, SRZ ;  /* 0x0000000000047805 */ /* 0x000fe2000001ff00 */
[C---:B----4-:R-:W-:Y:S01]  /*01a0*/  IMAD.WIDE R8, R3.reuse, 0x4, R12 ;  /* 0x0000000403087825 */ /* 0x050fe200078e020c */
[----:B------:R-:W-:-:S03]  /*01b0*/  ISETP.GE.AND P0, PT, R3, 0x40, PT ;  /* 0x000000400300780c */ /* 0x000fc60003f06270 */
[----:B--2---:R-:W-:-:S10]  /*01c0*/  IMAD.WIDE R16, R17, 0x4, R18 ;  /* 0x0000000411107825 */ /* 0x004fd400078e0212 */
[----:B------:R1:W2:Y:S04]  /*01d0*/  @!P0 LDG.E.128 R4, desc[UR4][R16.64] ;  /* 0x0000000410048981 */ /* 0x0002a8000c1e1d00 */
[----:B------:R-:W3:Y:S01]  /*01e0*/  @!P0 LDG.E.EL R10, desc[UR4][R8.64] ;  /* 0x00000004080a8981 */ /* 0x000ee2000c2e1900 */
[----:B------:R-:W-:Y:S01]  /*01f0*/  SHF.R.S32.HI R20, RZ, 0x15, R11 ;  /* 0x00000015ff147819 */ /* 0x000fe2000001140b */
[----:B------:R-:W-:Y:S01]  /*0200*/  VIADD R15, R0, 0x200 ;  /* 0x00000200000f7836 */ /* 0x000fe20000000000 */
[----:B------:R-:W-:Y:S01]  /*0210*/  LOP3.LUT R23, R2, 0xffffff00, RZ, 0xc0, !PT ;  /* 0xffffff0002177812 */ /* 0x000fe200078ec0ff */
[----:B------:R-:W4:Y:S01]  /*0220*/  @!P0 LDG.E.EL R29, desc[UR4][R8.64] ;  /* 0x00000004081d8981 */ /* 0x000f22000c2e1900 */
[----:B------:R-:W-:Y:S02]  /*0230*/  SGXT R20, R20, 0x1 ;  /* 0x000000011414781a */ /* 0x000fe40000000200 */
[----:B------:R-:W-:Y:S01]  /*0240*/  SHF.R.S32.HI R22, RZ, 0x1f, R15 ;  /* 0x0000001fff167819 */ /* 0x000fe2000001140f */
[----:B------:R-:W-:Y:S01]  /*0250*/  IMAD.IADD R23, R0, 0x1, -R23 ;  /* 0x0000000100177824 */ /* 0x000fe200078e0a17 */
[-C--:B------:R-:W-:Y:S01]  /*0260*/  LEA.HI R20, R20, R15.reuse, RZ, 0x8 ;  /* 0x0000000f14147211 */ /* 0x080fe200078f40ff */
[----:B------:R-:W5:Y:S01]  /*0270*/  @!P0 LDG.E.EL R28, desc[UR4][R8.64] ;  /* 0x00000004081c8981 */ /* 0x000f62000c2e1900 */
[----:B------:R-:W-:-:S02]  /*0280*/  LEA.HI R22, R22, R15, RZ, 0xf ;  /* 0x0000000f16167211 */ /* 0x000fc400078f78ff */
[----:B------:R-:W-:Y:S02]  /*0290*/  SHF.R.S32.HI R20, RZ, 0x8, R20 ;  /* 0x00000008ff147819 */ /* 0x000fe40000011414 */
[----:B------:R-:W-:Y:S02]  /*02a0*/  SHF.R.S32.HI R21, RZ, 0xf, R22 ;  /* 0x0000000fff157819 */ /* 0x000fe40000011416 */
[----:B------:R-:W-:Y:S02]  /*02b0*/  LEA.HI R11, R20, R20, RZ, 0x7 ;  /* 0x00000014140b7211 */ /* 0x000fe400078f38ff */
[----:B------:R-:W-:Y:S01]  /*02c0*/  LOP3.LUT R22, R22, 0xffff8000, RZ, 0xc0, !PT ;  /* 0xffff800016167812 */ /* 0x000fe200078ec0ff */
[----:B-1----:R-:W-:Y:S01]  /*02d0*/  IMAD.SHL.U32 R16, R21, 0x4000, RZ ;  /* 0x0000400015107824 */ /* 0x002fe200078e00ff */
[----:B------:R-:W-:Y:S02]  /*02e0*/  LOP3.LUT R11, R11, 0xffffff80, RZ, 0xc0, !PT ;  /* 0xffffff800b0b7812 */ /* 0x000fe400078ec0ff */
[C---:B------:R-:W-:Y:S01]  /*02f0*/  ISETP.GT.AND P2, PT, R3.reuse, 0x3f, PT ;  /* 0x0000003f0300780c */ /* 0x040fe20003f44270 */
[----:B------:R-:W-:Y:S01]  /*0300*/  IMAD.SHL.U32 R3, R3, 0x100, RZ ;  /* 0x0000010003037824 */ /* 0x000fe200078e00ff */
[----:B------:R-:W-:Y:S01]  /*0310*/  IADD3 R21, R16, R15, -R22 ;  /* 0x0000000f10157210 */ /* 0x000fe20007ffe816 */
[----:B------:R-:W-:Y:S01]  /*0320*/  IMAD.IADD R11, R20, 0x1, -R11 ;  /* 0x00000001140b7824 */ /* 0x000fe200078e0a0b */
[----:B------:R-:W-:-:S02]  /*0330*/  SHF.R.S32.HI R15, RZ, 0x1f, R14 ;  /* 0x0000001fff0f7819 */ /* 0x000fc4000001140e */
[----:B------:R-:W-:Y:S01]  /*0340*/  IADD3 R14, P3, P4, R3, R23, R14 ;  /* 0x00000017030e7210 */ /* 0x000fe20007c7e00e */
[----:B------:R-:W-:Y:S01]  /*0350*/  IMAD.WIDE R18, R21, 0x4, R18 ;  /* 0x0000000415127825 */ /* 0x000fe200078e0212 */
[----:B------:R-:W-:Y:S02]  /*0360*/  SHF.R.S32.HI R20, RZ, 0x1f, R3 ;  /* 0x0000001fff147819 */ /* 0x000fe40000011403 */
[----:B------:R-:W-:Y:S02]  /*0370*/  CS2R R2, SRZ ;  /* 0x0000000000027805 */ /* 0x000fe4000001ff00 */
[C---:B------:R-:W-:Y:S01]  /*0380*/  ISETP.GE.AND P1, PT, R11.reuse, 0x40, PT ;  /* 0x000000400b00780c */ /* 0x040fe20003f26270 */
[C---:B------:R-:W-:Y:S01]  /*0390*/  IMAD.SHL.U32 R22, R11.reuse, 0x100, RZ ;  /* 0x000001000b167824 */ /* 0x040fe200078e00ff */
[----:B------:R-:W-:Y:S01]  /*03a0*/  SHF.R.S32.HI R17, RZ, 0x1f, R23 ;  /* 0x0000001fff117819 */ /* 0x000fe20000011417 */
[----:B------:R-:W-:Y:S01]  /*03b0*/  IMAD.WIDE R12, R11, 0x4, R12 ;  /* 0x000000040b0c7825 */ /* 0x000fe200078e020c */
[----:B------:R1:W5:Y:S02]  /*03c0*/  @!P0 LDG.E.EL R2, desc[UR4][R8.64] ;  /* 0x0000000408028981 */ /* 0x000364000c2e1900 */
[----:B------:R-:W-:-:S02]  /*03d0*/  IADD3.X R15, R20, R17, R15, P3, P4 ;  /* 0x00000011140f7210 */ /* 0x000fc40001fe840f */
[----:B------:R-:W-:Y:S02]  /*03e0*/  CS2R R20, SRZ ;  /* 0x0000000000147805 */ /* 0x000fe4000001ff00 */
[----:B------:R-:W-:Y:S02]  /*03f0*/  ISETP.GT.AND P3, PT, R11, 0x3f, PT ;  /* 0x0000003f0b00780c */ /* 0x000fe40003f64270 */
[C---:B------:R-:W-:Y:S01]  /*0400*/  LEA R26, P4, R14.reuse, UR6, 0x2 ;  /* 0x000000060e1a7c11 */ /* 0x040fe2000f8810ff */
[----:B------:R-:W5:Y:S01]  /*0410*/  @!P1 LDG.E.EL R3, desc[UR4][R12.64] ;  /* 0x000000040c039981 */ /* 0x000f62000c2e1900 */
[----:B-1----:R-:W-:Y:S02]  /*0420*/  CS2R R8, SRZ ;  /* 0x0000000000087805 */ /* 0x002fe4000001ff00 */
[----:B------:R-:W-:Y:S01]  /*0430*/  LEA.HI.X R27, R14, UR7, R15, 0x2, P4 ;  /* 0x000000070e1b7c11 */ /* 0x000fe2000a0f140f */
[----:B------:R-:W5:Y:S01]  /*0440*/  @!P1 LDG.E.EL R20, desc[UR4][R12.64] ;  /* 0x000000040c149981 */ /* 0x000f62000c2e1900 */
[----:B------:R-:W-:-:S03]  /*0450*/  CS2R R14, SRZ ;  /* 0x00000000000e7805 */ /* 0x000fc6000001ff00 */
[----:B------:R-:W5:Y:S04]  /*0460*/  @!P1 LDG.E.EL R21, desc[UR4][R12.64] ;  /* 0x000000040c159981 */ /* 0x000f68000c2e1900 */
[----:B------:R1:W5:Y:S02]  /*0470*/  @!P1 LDG.E.EL R24, desc[UR4][R12.64] ;  /* 0x000000040c189981 */ /* 0x000364000c2e1900 */
[----:B-1----:R-:W-:-:S06]  /*0480*/  CS2R R12, SRZ ;  /* 0x00000000000c7805 */ /* 0x002fcc000001ff00 */
[----:B------:R-:W5:Y:S01]  /*0490*/  @P2 LDG.E.128 R12, desc[UR4][R26.64+-0x10000] ;  /* 0xff0000041a0c2981 */ /* 0x000f62000c1e1d00 */
[----:B--2---:R-:W-:Y:S02]  /*04a0*/  SEL R4, R4, RZ, !P0 ;  /* 0x000000ff04047207 */ /* 0x004fe40004000000 */
[----:B---3--:R-:W-:Y:S02]  /*04b0*/  SEL R25, R10, RZ, !P0 ;  /* 0x000000ff0a197207 */ /* 0x008fe40004000000 */
[----:B------:R-:W-:-:S03]  /*04c0*/  CS2R R10, SRZ ;  /* 0x00000000000a7805 */ /* 0x000fc6000001ff00 */
[----:B------:R-:W-:Y:S01]  /*04d0*/  FADD R25, R4, R25 ;  /* 0x0000001904197221 */ /* 0x000fe20000000000 */
[--C-:B------:R-:W-:Y:S02]  /*04e0*/  IADD3 R4, P5, P6, R22, R23, R16.reuse ;  /* 0x0000001716047210 */ /* 0x100fe40007ebe010 */
[----:B------:R1:W2:Y:S01]  /*04f0*/  @!P1 LDG.E.128 R8, desc[UR4][R18.64] ;  /* 0x0000000412089981 */ /* 0x0002a2000c1e1d00 */
[----:B------:R-:W-:Y:S02]  /*0500*/  SHF.R.S32.HI R16, RZ, 0x1f, R16 ;  /* 0x0000001fff107819 */ /* 0x000fe40000011410 */
[----:B------:R-:W-:-:S04]  /*0510*/  SHF.R.S32.HI R22, RZ, 0x1f, R22 ;  /* 0x0000001fff167819 */ /* 0x000fc80000011416 */
[----:B------:R-:W-:Y:S02]  /*0520*/  IADD3.X R17, R22, R17, R16, P5, P6 ;  /* 0x0000001116117210 */ /* 0x000fe40002fec410 */
[C---:B------:R-:W-:Y:S02]  /*0530*/  LEA R22, P4, R4.reuse, UR6, 0x2 ;  /* 0x0000000604167c11 */ /* 0x040fe4000f8810ff */
[----:B-1----:R-:W-:Y:S02]  /*0540*/  CS2R R18, SRZ ;  /* 0x0000000000127805 */ /* 0x002fe4000001ff00 */
[----:B------:R-:W-:Y:S02]  /*0550*/  LEA.HI.X R23, R4, UR7, R17, 0x2, P4 ;  /* 0x0000000704177c11 */ /* 0x000fe4000a0f1411 */
[----:B------:R-:W-:-:S06]  /*0560*/  CS2R R16, SRZ ;  /* 0x0000000000107805 */ /* 0x000fcc000001ff00 */
[----:B------:R-:W3:Y:S01]  /*0570*/  @P3 LDG.E.128 R16, desc[UR4][R22.64+-0x10000] ;  /* 0xff00000416103981 */ /* 0x000ee2000c1e1d00 */
[----:B------:R-:W-:Y:S02]  /*0580*/  SEL R5, R5, RZ, !P0 ;  /* 0x000000ff05057207 */ /* 0x000fe40004000000 */
[----:B----4-:R-:W-:Y:S02]  /*0590*/  SEL R4, R29, RZ, !P0 ;  /* 0x000000ff1d047207 */ /* 0x010fe40004000000 */
[----:B-----5:R-:W-:-:S03]  /*05a0*/  SEL R29, R28, RZ, !P0 ;  /* 0x000000ff1c1d7207 */ /* 0x020fc60004000000 */
[----:B------:R-:W-:Y:S02]  /*05b0*/  FADD R28, R5, R4 ;  /* 0x00000004051c7221 */ /* 0x000fe40000000000 */
[----:B------:R-:W1:Y:S01]  /*05c0*/  LDC.64 R4, c[0x0][0x228] ;  /* 0x00008a00ff047b82 */ /* 0x000e620000000a00 */
[----:B------:R-:W-:Y:S02]  /*05d0*/  SEL R6, R6, RZ, !P0 ;  /* 0x000000ff06067207 */ /* 0x000fe40004000000 */
[----:B------:R-:W-:Y:S02]  /*05e0*/  SEL R7, R7, RZ, !P0 ;  /* 0x000000ff07077207 */ /* 0x000fe40004000000 */
[----:B------:R-:W-:Y:S01]  /*05f0*/  SEL R2, R2, RZ, !P0 ;  /* 0x000000ff02027207 */ /* 0x000fe20004000000 */
[----:B------:R-:W-:Y:S01]  /*0600*/  FADD R6, R6, R29 ;  /* 0x0000001d06067221 */ /* 0x000fe20000000000 */
[----:B------:R-:W-:-:S03]  /*0610*/  SEL R3, R3, RZ, !P1 ;  /* 0x000000ff03037207 */ /* 0x000fc60004800000 */
[----:B------:R-:W-:Y:S01]  /*0620*/  FADD R7, R7, R2 ;  /* 0x0000000207077221 */ /* 0x000fe20000000000 */
[----:B------:R-:W-:Y:S02]  /*0630*/  SEL R21, R21, RZ, !P1 ;  /* 0x000000ff15157207 */ /* 0x000fe40004800000 */
[----:B------:R-:W-:Y:S02]  /*0640*/  SEL R20, R20, RZ, !P1 ;  /* 0x000000ff14147207 */ /* 0x000fe40004800000 */
[----:B------:R-:W-:Y:S02]  /*0650*/  SEL R24, R24, RZ, !P1 ;  /* 0x000000ff18187207 */ /* 0x000fe40004800000 */
[----:B------:R-:W-:Y:S02]  /*0660*/  SEL R12, R12, RZ, P2 ;  /* 0x000000ff0c0c7207 */ /* 0x000fe40001000000 */
[----:B------:R-:W-:Y:S02]  /*0670*/  SEL R13, R13, RZ, P2 ;  /* 0x000000ff0d0d7207 */ /* 0x000fe40001000000 */
[----:B--2---:R-:W-:-:S02]  /*0680*/  SEL R10, R10, RZ, !P1 ;  /* 0x000000ff0a0a7207 */ /* 0x004fc40004800000 */
[----:B------:R-:W-:Y:S02]  /*0690*/  SEL R8, R8, RZ, !P1 ;  /* 0x000000ff08087207 */ /* 0x000fe40004800000 */
[----:B------:R-:W-:Y:S01]  /*06a0*/  SEL R9, R9, RZ, !P1 ;  /* 0x000000ff09097207 */ /* 0x000fe20004800000 */
[----:B------:R-:W-:Y:S01]  /*06b0*/  FADD R10, R10, R21 ;  /* 0x000000150a0a7221 */ /* 0x000fe20000000000 */
[----:B------:R-:W-:Y:S02]  /*06c0*/  SEL R11, R11, RZ, !P1 ;  /* 0x000000ff0b0b7207 */ /* 0x000fe40004800000 */
[----:B------:R-:W-:Y:S02]  /*06d0*/  SEL R21, R14, RZ, P2 ;  /* 0x000000ff0e157207 */ /* 0x000fe40001000000 */
[----:B------:R-:W-:Y:S01]  /*06e0*/  SEL R14, R15, RZ, P2 ;  /* 0x000000ff0f0e7207 */ /* 0x000fe20001000000 */
[----:B------:R-:W-:Y:S01]  /*06f0*/  FADD R8, R8, R3 ;  /* 0x0000000308087221 */ /* 0x000fe20000000000 */
[----:B------:R-:W-:Y:S01]  /*0700*/  FADD R9, R9, R20 ;  /* 0x0000001409097221 */ /* 0x000fe20000000000 */
[----:B------:R-:W-:Y:S01]  /*0710*/  FADD R11, R11, R24 ;  /* 0x000000180b0b7221 */ /* 0x000fe20000000000 */
[----:B-1----:R-:W-:Y:S01]  /*0720*/  IMAD.WIDE R2, R0, 0x4, R4 ;  /* 0x0000000400027825 */ /* 0x002fe200078e0204 */
[----:B------:R-:W-:-:S02]  /*0730*/  SEL R4, R25, R12, !P0 ;  /* 0x0000000c19047207 */ /* 0x000fc40004000000 */
[----:B------:R-:W-:Y:S02]  /*0740*/  SEL R5, R28, R13, !P0 ;  /* 0x0000000d1c057207 */ /* 0x000fe40004000000 */
[----:B------:R-:W-:Y:S02]  /*0750*/  SEL R6, R6, R21, !P0 ;  /* 0x0000001506067207 */ /* 0x000fe40004000000 */
[----:B---3--:R-:W-:Y:S02]  /*0760*/  @P1 SEL R8, R16, RZ, P3 ;  /* 0x000000ff10081207 */ /* 0x008fe40001800000 */
[----:B------:R-:W-:Y:S02]  /*0770*/  @P1 SEL R9, R17, RZ, P3 ;  /* 0x000000ff11091207 */ /* 0x000fe40001800000 */
[----:B------:R-:W-:Y:S02]  /*0780*/  @P1 SEL R10, R18, RZ, P3 ;  /* 0x000000ff120a1207 */ /* 0x000fe40001800000 */
[----:B------:R-:W-:-:S02]  /*0790*/  @P1 SEL R11, R19, RZ, P3 ;  /* 0x000000ff130b1207 */ /* 0x000fc40001800000 */
[----:B------:R-:W-:-:S03]  /*07a0*/  SEL R7, R7, R14, !P0 ;  /* 0x0000000e07077207 */ /* 0x000fc60004000000 */
[----:B------:R-:W-:Y:S04]  /*07b0*/  STG.E.128 desc[UR4][R2.64+0x800], R8 ;  /* 0x0008000802007986 */ /* 0x000fe8000c101d04 */
[----:B------:R-:W-:Y:S01]  /*07c0*/  STG.E.128 desc[UR4][R2.64], R4 ;  /* 0x0000000402007986 */ /* 0x000fe2000c101d04 */
[----:B------:R-:W-:Y:S05]  /*07d0*/  EXIT ;  /* 0x000000000000794d */ /* 0x000fea0003800000 */
.L_x_0:
[----:B------:R-:W-:-:S00]  /*07e0*/  BRA `(.L_x_0) ;  /* 0xfffffffc00fc7947 */ /* 0x000fc0000383ffff */
[----:B------:R-:W-:-:S00]  /*07f0*/  NOP ;  /* 0x0000000000007918 */ /* 0x000fc00000000000 */
        /* <DEDUP_REMOVED lines=8> */
.L_x_1:


//--------------------- .nv.constant0.triton_poi_fused_cat_16 --------------------------
	.section	.nv.constant0.triton_poi_fused_cat_16,"a",@progbits
	.sectionflags	@""
	.align	4
.nv.constant0.triton_poi_fused_cat_16:
	.zero		564
